//
// Generated by NVIDIA NVVM Compiler
//
// Compiler Build ID: CL-36424714
// Cuda compilation tools, release 13.0, V13.0.88
// Based on NVVM 20.0.0
//

.version 9.0
.target sm_100
.address_size 64

	// .globl	_Z6matAddPKfS0_Pfi

.visible .entry _Z6matAddPKfS0_Pfi(
	.param .u64 .ptr .align 1 _Z6matAddPKfS0_Pfi_param_0,
	.param .u64 .ptr .align 1 _Z6matAddPKfS0_Pfi_param_1,
	.param .u64 .ptr .align 1 _Z6matAddPKfS0_Pfi_param_2,
	.param .u32 _Z6matAddPKfS0_Pfi_param_3
)
{
	.reg .pred 	%p<2>;
	.reg .b32 	%r<14>;
	.reg .b32 	%f<4>;
	.reg .b64 	%rd<11>;

	ld.param.u64 	%rd1, [_Z6matAddPKfS0_Pfi_param_0];
	ld.param.u64 	%rd2, [_Z6matAddPKfS0_Pfi_param_1];
	ld.param.u64 	%rd3, [_Z6matAddPKfS0_Pfi_param_2];
	ld.param.u32 	%r4, [_Z6matAddPKfS0_Pfi_param_3];
	mov.u32 	%r5, %ntid.x;
	mov.u32 	%r6, %ctaid.x;
	mov.u32 	%r7, %tid.x;
	mad.lo.s32 	%r1, %r5, %r6, %r7;
	mov.u32 	%r8, %ntid.y;
	mov.u32 	%r9, %ctaid.y;
	mov.u32 	%r10, %tid.y;
	mad.lo.s32 	%r11, %r8, %r9, %r10;
	max.s32 	%r12, %r1, %r11;
	setp.ge.s32 	%p1, %r12, %r4;
	@%p1 bra 	$L__BB0_2;
	cvta.to.global.u64 	%rd4, %rd1;
	cvta.to.global.u64 	%rd5, %rd2;
	cvta.to.global.u64 	%rd6, %rd3;
	mad.lo.s32 	%r13, %r4, %r11, %r1;
	mul.wide.s32 	%rd7, %r13, 4;
	add.s64 	%rd8, %rd4, %rd7;
	ld.global.f32 	%f1, [%rd8];
	add.s64 	%rd9, %rd5, %rd7;
	ld.global.f32 	%f2, [%rd9];
	add.f32 	%f3, %f1, %f2;
	add.s64 	%rd10, %rd6, %rd7;
	st.global.f32 	[%rd10], %f3;
$L__BB0_2:
	ret;

}


// ===== COMPILED SASS (sm_100) =====

	.target	sm_100

	.elftype	@"ET_EXEC"


//--------------------- .note.nv.tkinfo           --------------------------
	.section	.note.nv.tkinfo,"",@"SHT_NOTE"
	.sectionflags	@"SHF_NOTE_NV_TKINFO"
	.tkinfo
        /*0018*/ 	.word	0x00000002
        /*0030*/ 	.string	""
        /*0030*/ 	.string	"ptxas"
        /*0030*/ 	.string	"Cuda compilation tools, release 13.0, V13.0.88"
        /*0030*/ 	.string	"Build cuda_13.0.r13.0/compiler.36424714_0"
        /*0030*/ 	.string	"-arch sm_100 -m 64 "



//--------------------- .note.nv.cuinfo           --------------------------
	.section	.note.nv.cuinfo,"",@"SHT_NOTE"
	.sectionflags	@"SHF_NOTE_NV_CUINFO"
        /*0018*/ 	.short	0x0002
        /*001a*/ 	.short	0x0064
        /*001c*/ 	.short	0x0082
	.zero		2


//--------------------- .nv.info                  --------------------------
	.section	.nv.info,"",@"SHT_CUDA_INFO"
	.align	4


	//----- nvinfo : EIATTR_REGCOUNT
	.align		4
        /*0000*/ 	.byte	0x04, 0x2f
        /*0002*/ 	.short	(.L_1 - .L_0)
	.align		4
.L_0:
        /*0004*/ 	.word	index@(_Z6matAddPKfS0_Pfi)
        /*0008*/ 	.word	0x0000000c


	//----- nvinfo : EIATTR_FRAME_SIZE
	.align		4
.L_1:
        /*000c*/ 	.byte	0x04, 0x11
        /*000e*/ 	.short	(.L_3 - .L_2)
	.align		4
.L_2:
        /*0010*/ 	.word	index@(_Z6matAddPKfS0_Pfi)
        /*0014*/ 	.word	0x00000000


	//----- nvinfo : EIATTR_MIN_STACK_SIZE
	.align		4
.L_3:
        /*0018*/ 	.byte	0x04, 0x12
        /*001a*/ 	.short	(.L_5 - .L_4)
	.align		4
.L_4:
        /*001c*/ 	.word	index@(_Z6matAddPKfS0_Pfi)
        /*0020*/ 	.word	0x00000000
.L_5:


//--------------------- .nv.compat                --------------------------
	.section	.nv.compat,"",@"SHT_CUDA_COMPAT_INFO"
	.align	4
        /*0000*/ 	.byte	0x02, 0x09, 0x00, 0x00, 0x02, 0x02, 0x01, 0x00, 0x02, 0x05, 0x05, 0x00, 0x03, 0x07, 0x01, 0x01
        /*0010*/ 	.byte	0x02, 0x03, 0x00, 0x00, 0x02, 0x06, 0x01, 0x00, 0x04, 0x0b, 0x08, 0x00, 0x09, 0x00, 0x00, 0x00
        /*0020*/ 	.byte	0x00, 0x00, 0x00, 0x00


//--------------------- .nv.info._Z6matAddPKfS0_Pfi --------------------------
	.section	.nv.info._Z6matAddPKfS0_Pfi,"",@"SHT_CUDA_INFO"
	.sectionflags	@""
	.align	4


	//----- nvinfo : EIATTR_CUDA_API_VERSION
	.align		4
        /*0000*/ 	.byte	0x04, 0x37
        /*0002*/ 	.short	(.L_7 - .L_6)
.L_6:
        /*0004*/ 	.word	0x00000082


	//----- nvinfo : EIATTR_KPARAM_INFO
	.align		4
.L_7:
        /*0008*/ 	.byte	0x04, 0x17
        /*000a*/ 	.short	(.L_9 - .L_8)
.L_8:
        /*000c*/ 	.word	0x00000000
        /*0010*/ 	.short	0x0003
        /*0012*/ 	.short	0x0018
        /*0014*/ 	.byte	0x00, 0xf0, 0x11, 0x00


	//----- nvinfo : EIATTR_KPARAM_INFO
	.align		4
.L_9:
        /*0018*/ 	.byte	0x04, 0x17
        /*001a*/ 	.short	(.L_11 - .L_10)
.L_10:
        /*001c*/ 	.word	0x00000000
        /*0020*/ 	.short	0x0002
        /*0022*/ 	.short	0x0010
        /*0024*/ 	.byte	0x00, 0xf5, 0x21, 0x00


	//----- nvinfo : EIATTR_KPARAM_INFO
	.align		4
.L_11:
        /*0028*/ 	.byte	0x04, 0x17
        /*002a*/ 	.short	(.L_13 - .L_12)
.L_12:
        /*002c*/ 	.word	0x00000000
        /*0030*/ 	.short	0x0001
        /*0032*/ 	.short	0x0008
        /*0034*/ 	.byte	0x00, 0xf5, 0x21, 0x00


	//----- nvinfo : EIATTR_KPARAM_INFO
	.align		4
.L_13:
        /*0038*/ 	.byte	0x04, 0x17
        /*003a*/ 	.short	(.L_15 - .L_14)
.L_14:
        /*003c*/ 	.word	0x00000000
        /*0040*/ 	.short	0x0000
        /*0042*/ 	.short	0x0000
        /*0044*/ 	.byte	0x00, 0xf5, 0x21, 0x00


	//----- nvinfo : EIATTR_SPARSE_MMA_MASK
	.align		4
.L_15:
        /*0048*/ 	.byte	0x03, 0x50
        /*004a*/ 	.short	0x0000


	//----- nvinfo : EIATTR_MAXREG_COUNT
	.align		4
        /*004c*/ 	.byte	0x03, 0x1b
        /*004e*/ 	.short	0x00ff


	//----- nvinfo : EIATTR_MERCURY_ISA_VERSION
	.align		4
        /*0050*/ 	.byte	0x03, 0x5f
        /*0052*/ 	.short	0x0101


	//----- nvinfo : EIATTR_VRC_CTA_INIT_COUNT
	.align		4
        /*0054*/ 	.byte	0x02, 0x4a
	.zero		1
	.zero		1


	//----- nvinfo : EIATTR_EXIT_INSTR_OFFSETS
	.align		4
        /*0058*/ 	.byte	0x04, 0x1c
        /*005a*/ 	.short	(.L_17 - .L_16)


	//   ....[0]....
.L_16:
        /*005c*/ 	.word	0x000000c0


	//   ....[1]....
        /*0060*/ 	.word	0x00000190


	//----- nvinfo : EIATTR_CBANK_PARAM_SIZE
	.align		4
.L_17:
        /*0064*/ 	.byte	0x03, 0x19
        /*0066*/ 	.short	0x001c


	//----- nvinfo : EIATTR_PARAM_CBANK
	.align		4
        /*0068*/ 	.byte	0x04, 0x0a
        /*006a*/ 	.short	(.L_19 - .L_18)
	.align		4
.L_18:
        /*006c*/ 	.word	index@(.nv.constant0._Z6matAddPKfS0_Pfi)
        /*0070*/ 	.short	0x0380
        /*0072*/ 	.short	0x001c


	//----- nvinfo : EIATTR_SW_WAR
	.align		4
.L_19:
        /*0074*/ 	.byte	0x04, 0x36
        /*0076*/ 	.short	(.L_21 - .L_20)
.L_20:
        /*0078*/ 	.word	0x00000008
.L_21:


//--------------------- .nv.callgraph             --------------------------
	.section	.nv.callgraph,"",@"SHT_CUDA_CALLGRAPH"
	.align	4
	.sectionentsize	8
	.align		4
        /*0000*/ 	.word	0x00000000
	.align		4
        /*0004*/ 	.word	0xffffffff
	.align		4
        /*0008*/ 	.word	0x00000000
	.align		4
        /*000c*/ 	.word	0xfffffffe
	.align		4
        /*0010*/ 	.word	0x00000000
	.align		4
        /*0014*/ 	.word	0xfffffffd
	.align		4
        /*0018*/ 	.word	0x00000000
	.align		4
        /*001c*/ 	.word	0xfffffffc


//--------------------- .text._Z6matAddPKfS0_Pfi  --------------------------
	.section	.text._Z6matAddPKfS0_Pfi,"ax",@progbits
	.align	128
        .global         _Z6matAddPKfS0_Pfi
        .type           _Z6matAddPKfS0_Pfi,@function
        .size           _Z6matAddPKfS0_Pfi,(.L_x_1 - _Z6matAddPKfS0_Pfi)
        .other          _Z6matAddPKfS0_Pfi,@"STO_CUDA_ENTRY STV_DEFAULT"
_Z6matAddPKfS0_Pfi:
.text._Z6matAddPKfS0_Pfi:
[----:B------:R-:W-:Y:S01]  /*0000*/  LDC R1, c[0x0][0x37c] ;  /* 0x0000df00ff017b82 */ /* 0x000fe20000000800 */
[----:B------:R-:W0:Y:S01]  /*0010*/  S2R R0, SR_CTAID.X ;  /* 0x0000000000007919 */ /* 0x000e220000002500 */
[----:B------:R-:W0:Y:S01]  /*0020*/  LDCU UR4, c[0x0][0x360] ;  /* 0x00006c00ff0477ac */ /* 0x000e220008000800 */
[----:B------:R-:W0:Y:S01]  /*0030*/  S2R R3, SR_TID.X ;  /* 0x0000000000037919 */ /* 0x000e220000002100 */
[----:B------:R-:W1:Y:S01]  /*0040*/  LDCU UR5, c[0x0][0x364] ;  /* 0x00006c80ff0577ac */ /* 0x000e620008000800 */
[----:B------:R-:W1:Y:S01]  /*0050*/  S2R R7, SR_CTAID.Y ;  /* 0x0000000000077919 */ /* 0x000e620000002600 */
[----:B------:R-:W2:Y:S01]  /*0060*/  LDCU UR6, c[0x0][0x398] ;  /* 0x00007300ff0677ac */ /* 0x000ea20008000800 */
[----:B------:R-:W1:Y:S01]  /*0070*/  S2R R2, SR_TID.Y ;  /* 0x0000000000027919 */ /* 0x000e620000002200 */
[----:B0-----:R-:W-:Y:S02]  /*0080*/  IMAD R0, R0, UR4, R3 ;  /* 0x0000000400007c24 */ /* 0x001fe4000f8e0203 */
[----:B-1----:R-:W-:-:S05]  /*0090*/  IMAD R7, R7, UR5, R2 ;  /* 0x0000000507077c24 */ /* 0x002fca000f8e0202 */
[----:B------:R-:W-:-:S04]  /*00a0*/  VIMNMX R2, PT, PT, R0, R7, !PT ;  /* 0x0000000700027248 */ /* 0x000fc80007fe0100 */
[----:B--2---:R-:W-:-:S13]  /*00b0*/  ISETP.GE.AND P0, PT, R2, UR6, PT ;  /* 0x0000000602007c0c */ /* 0x004fda000bf06270 */
[----:B------:R-:W-:Y:S05]  /*00c0*/  @P0 EXIT ;  /* 0x000000000000094d */ /* 0x000fea0003800000 */
[----:B------:R-:W0:Y:S01]  /*00d0*/  LDC.64 R2, c[0x0][0x380] ;  /* 0x0000e000ff027b82 */ /* 0x000e220000000a00 */
[----:B------:R-:W1:Y:S01]  /*00e0*/  LDCU.64 UR4, c[0x0][0x358] ;  /* 0x00006b00ff0477ac */ /* 0x000e620008000a00 */
[----:B------:R-:W-:-:S06]  /*00f0*/  IMAD R9, R7, UR6, R0 ;  /* 0x0000000607097c24 */ /* 0x000fcc000f8e0200 */
[----:B------:R-:W2:Y:S08]  /*0100*/  LDC.64 R4, c[0x0][0x388] ;  /* 0x0000e200ff047b82 */ /* 0x000eb00000000a00 */
[----:B------:R-:W3:Y:S01]  /*0110*/  LDC.64 R6, c[0x0][0x390] ;  /* 0x0000e400ff067b82 */ /* 0x000ee20000000a00 */
[----:B0-----:R-:W-:-:S06]  /*0120*/  IMAD.WIDE R2, R9, 0x4, R2 ;  /* 0x0000000409027825 */ /* 0x001fcc00078e0202 */
[----:B-1----:R-:W4:Y:S01]  /*0130*/  LDG.E R2, desc[UR4][R2.64] ;  /* 0x0000000402027981 */ /* 0x002f22000c1e1900 */
[----:B--2---:R-:W-:-:S06]  /*0140*/  IMAD.WIDE R4, R9, 0x4, R4 ;  /* 0x0000000409047825 */ /* 0x004fcc00078e0204 */
[----:B------:R-:W4:Y:S01]  /*0150*/  LDG.E R5, desc[UR4][R4.64] ;  /* 0x0000000404057981 */ /* 0x000f22000c1e1900 */
[----:B---3--:R-:W-:-:S04]  /*0160*/  IMAD.WIDE R6, R9, 0x4, R6 ;  /* 0x0000000409067825 */ /* 0x008fc800078e0206 */
[----:B----4-:R-:W-:-:S05]  /*0170*/  FADD R9, R2, R5 ;  /* 0x0000000502097221 */ /* 0x010fca0000000000 */
[----:B------:R-:W-:Y:S01]  /*0180*/  STG.E desc[UR4][R6.64], R9 ;  /* 0x0000000906007986 */ /* 0x000fe2000c101904 */
[----:B------:R-:W-:Y:S05]  /*0190*/  EXIT ;  /* 0x000000000000794d */ /* 0x000fea0003800000 */
.L_x_0:
[----:B------:R-:W-:-:S00]  /*01a0*/  BRA `(.L_x_0) ;  /* 0xfffffffc00fc7947 */ /* 0x000fc0000383ffff */
[----:B------:R-:W-:-:S00]  /*01b0*/  NOP ;  /* 0x0000000000007918 */ /* 0x000fc00000000000 */
        /* <DEDUP_REMOVED lines=12> */
.L_x_1:


//--------------------- .nv.shared.reserved.0     --------------------------
	.section	.nv.shared.reserved.0,"aw",@nobits
	.weak		__nv_reservedSMEM_offset_0_alias
	.size		__nv_reservedSMEM_offset_0_alias, 0, 64
	.other		__nv_reservedSMEM_offset_0_alias,@"STO_CUDA_RESERVED_SHARED STV_DEFAULT"
__nv_reservedSMEM_offset_0_alias:
	.zero		0
	.zero		64


//--------------------- .nv.constant0._Z6matAddPKfS0_Pfi --------------------------
	.section	.nv.constant0._Z6matAddPKfS0_Pfi,"a",@progbits
	.sectionflags	@""
	.align	4
.nv.constant0._Z6matAddPKfS0_Pfi:
	.zero		924


//--------------------- SYMBOLS --------------------------

	.type		.nv.reservedSmem.offset0,@object
	.size		.nv.reservedSmem.offset0,0x4
